	.headerflags	@"EF_CUDA_TEXMODE_UNIFIED EF_CUDA_64BIT_ADDRESS EF_CUDA_ACCELERATORS EF_CUDA_SM90 EF_CUDA_VIRTUAL_SM(EF_CUDA_SM90)"
	.elftype	@"ET_EXEC"


//--------------------- .nv.info                  --------------------------
	.section	.nv.info,"",@"SHT_CUDA_INFO"
	.align	4


	//----- nvinfo : EIATTR_REGCOUNT
	.align		4
        /*0000*/ 	.byte	0x04, 0x2f
        /*0002*/ 	.short	(.L_1 - .L_0)
	.align		4
.L_0:
        /*0004*/ 	.word	index@(triton_poi_fused_convolution_relu_10)
        /*0008*/ 	.word	0x0000000c


	//----- nvinfo : EIATTR_MIN_STACK_SIZE
	.align		4
.L_1:
        /*000c*/ 	.byte	0x04, 0x12
        /*000e*/ 	.short	(.L_3 - .L_2)
	.align		4
.L_2:
        /*0010*/ 	.word	index@(triton_poi_fused_convolution_relu_10)
        /*0014*/ 	.word	0x00000000


	//----- nvinfo : EIATTR_FRAME_SIZE
	.align		4
.L_3:
        /*0018*/ 	.byte	0x04, 0x11
        /*001a*/ 	.short	(.L_5 - .L_4)
	.align		4
.L_4:
        /*001c*/ 	.word	index@(triton_poi_fused_convolution_relu_10)
        /*0020*/ 	.word	0x00000000


	//----- nvinfo : EIATTR_MIN_STACK_SIZE
	.align		4
.L_5:
        /*0024*/ 	.byte	0x04, 0x12
        /*0026*/ 	.short	(.L_7 - .L_6)
	.align		4
.L_6:
        /*0028*/ 	.word	index@(triton_poi_fused_convolution_relu_10)
        /*002c*/ 	.word	0x00000000
.L_7:


//--------------------- .nv.info.triton_poi_fused_convolution_relu_10 --------------------------
	.section	.nv.info.triton_poi_fused_convolution_relu_10,"",@"SHT_CUDA_INFO"
	.sectionflags	@""
	.align	4


	//----- nvinfo : EIATTR_CUDA_API_VERSION
	.align		4
        /*0000*/ 	.byte	0x04, 0x37
        /*0002*/ 	.short	(.L_9 - .L_8)
.L_8:
        /*0004*/ 	.word	0x0000007c


	//----- nvinfo : EIATTR_KPARAM_INFO
	.align		4
.L_9:
        /*0008*/ 	.byte	0x04, 0x17
        /*000a*/ 	.short	(.L_11 - .L_10)
.L_10:
        /*000c*/ 	.word	0x00000000
        /*0010*/ 	.short	0x0002
        /*0012*/ 	.short	0x0010
        /*0014*/ 	.byte	0x00, 0xf0, 0x11, 0x00


	//----- nvinfo : EIATTR_KPARAM_INFO
	.align		4
.L_11:
        /*0018*/ 	.byte	0x04, 0x17
        /*001a*/ 	.short	(.L_13 - .L_12)
.L_12:
        /*001c*/ 	.word	0x00000000
        /*0020*/ 	.short	0x0001
        /*0022*/ 	.short	0x0008
        /*0024*/ 	.byte	0x00, 0xf4, 0x21, 0x00


	//----- nvinfo : EIATTR_KPARAM_INFO
	.align		4
.L_13:
        /*0028*/ 	.byte	0x04, 0x17
        /*002a*/ 	.short	(.L_15 - .L_14)
.L_14:
        /*002c*/ 	.word	0x00000000
        /*0030*/ 	.short	0x0000
        /*0032*/ 	.short	0x0000
        /*0034*/ 	.byte	0x00, 0xf4, 0x21, 0x00


	//----- nvinfo : EIATTR_SPARSE_MMA_MASK
	.align		4
.L_15:
        /*0038*/ 	.byte	0x03, 0x50
        /*003a*/ 	.short	0x0000


	//----- nvinfo : EIATTR_MAXREG_COUNT
	.align		4
        /*003c*/ 	.byte	0x03, 0x1b
        /*003e*/ 	.short	0x00ff


	//----- nvinfo : EIATTR_EXIT_INSTR_OFFSETS
	.align		4
        /*0040*/ 	.byte	0x04, 0x1c
        /*0042*/ 	.short	(.L_17 - .L_16)


	//   ....[0]....
.L_16:
        /*0044*/ 	.word	0x00000200


	//   ....[1]....
        /*0048*/ 	.word	0x00000220


	//----- nvinfo : EIATTR_REQNTID
	.align		4
.L_17:
        /*004c*/ 	.byte	0x04, 0x10
        /*004e*/ 	.short	(.L_19 - .L_18)
.L_18:
        /*0050*/ 	.word	0x00000080
        /*0054*/ 	.word	0x00000001
        /*0058*/ 	.word	0x00000001


	//----- nvinfo : EIATTR_CBANK_PARAM_SIZE
	.align		4
.L_19:
        /*005c*/ 	.byte	0x03, 0x19
        /*005e*/ 	.short	0x0014


	//----- nvinfo : EIATTR_PARAM_CBANK
	.align		4
        /*0060*/ 	.byte	0x04, 0x0a
        /*0062*/ 	.short	(.L_21 - .L_20)
	.align		4
.L_20:
        /*0064*/ 	.word	index@(.nv.constant0.triton_poi_fused_convolution_relu_10)
        /*0068*/ 	.short	0x0210
        /*006a*/ 	.short	0x0014


	//----- nvinfo : EIATTR_SW_WAR
	.align		4
.L_21:
        /*006c*/ 	.byte	0x04, 0x36
        /*006e*/ 	.short	(.L_23 - .L_22)
.L_22:
        /*0070*/ 	.word	0x00000008
.L_23:


//--------------------- .nv.callgraph             --------------------------
	.section	.nv.callgraph,"",@"SHT_CUDA_CALLGRAPH"
	.align	4
	.sectionentsize	8
	.align		4
        /*0000*/ 	.word	0x00000000
	.align		4
        /*0004*/ 	.word	0xffffffff
	.align		4
        /*0008*/ 	.word	0x00000000
	.align		4
        /*000c*/ 	.word	0xfffffffe
	.align		4
        /*0010*/ 	.word	0x00000000
	.align		4
        /*0014*/ 	.word	0xfffffffd
	.align		4
        /*0018*/ 	.word	0x00000000
	.align		4
        /*001c*/ 	.word	0xfffffffc


//--------------------- .text.triton_poi_fused_convolution_relu_10 --------------------------
	.section	.text.triton_poi_fused_convolution_relu_10,"ax",@progbits
	.align	128
        .global         triton_poi_fused_convolution_relu_10
        .type           triton_poi_fused_convolution_relu_10,@function
        .size           triton_poi_fused_convolution_relu_10,(.L_x_1 - triton_poi_fused_convolution_relu_10)
        .other          triton_poi_fused_convolution_relu_10,@"STO_CUDA_ENTRY STV_DEFAULT"
triton_poi_fused_convolution_relu_10:
.text.triton_poi_fused_convolution_relu_10:
[----:B------:R-:W0:Y:S02]  /*0000*/  LDC R1, c[0x0][0x28] ;  /* 0x00000a00ff017b82 */ /* 0x000e240000000800 */
[----:B------:R-:W1:Y:S01]  /*0010*/  S2R R0, SR_TID.X ;  /* 0x0000000000007919 */ /* 0x000e620000002100 */
[----:B------:R-:W2:Y:S01]  /*0020*/  LDC.64 R2, c[0x0][0x210] ;  /* 0x00008400ff027b82 */ /* 0x000ea20000000a00 */
[----:B------:R-:W-:Y:S01]  /*0030*/  ULDC.64 UR4, c[0x0][0x208] ;  /* 0x0000820000047ab9 */ /* 0x000fe20000000a00 */
[----:B------:R-:W3:Y:S06]  /*0040*/  S2R R7, SR_CTAID.X ;  /* 0x0000000000077919 */ /* 0x000eec0000002500 */
[----:B------:R-:W4:Y:S01]  /*0050*/  LDC.64 R4, c[0x0][0x218] ;  /* 0x00008600ff047b82 */ /* 0x000f220000000a00 */
[----:B-1----:R-:W-:Y:S01]  /*0060*/  IMAD.SHL.U32 R0, R0, 0x2, RZ ;  /* 0x0000000200007824 */ /* 0x002fe200078e00ff */
[----:B---3--:R-:W-:-:S04]  /*0070*/  SHF.R.S32.HI R6, RZ, 0x17, R7 ;  /* 0x00000017ff067819 */ /* 0x008fc80000011407 */
[----:B------:R-:W-:Y:S02]  /*0080*/  LOP3.LUT R0, R0, 0xfe, RZ, 0xc0, !PT ;  /* 0x000000fe00007812 */ /* 0x000fe400078ec0ff */
[----:B------:R-:W-:-:S03]  /*0090*/  SGXT R6, R6, 0x1 ;  /* 0x000000010606781a */ /* 0x000fc60000000200 */
[----:B------:R-:W-:-:S04]  /*00a0*/  IMAD R7, R7, 0x100, R0 ;  /* 0x0000010007077824 */ /* 0x000fc800078e0200 */
[C---:B--2---:R-:W-:Y:S01]  /*00b0*/  IMAD.WIDE R2, R7.reuse, 0x4, R2 ;  /* 0x0000000407027825 */ /* 0x044fe200078e0202 */
[----:B------:R-:W-:Y:S02]  /*00c0*/  LEA.HI R6, R6, R7, RZ, 0x2 ;  /* 0x0000000706067211 */ /* 0x000fe400078f10ff */
[----:B------:R-:W-:Y:S02]  /*00d0*/  ISETP.GE.AND P2, PT, R7, 0x100, PT ;  /* 0x000001000700780c */ /* 0x000fe40003f46270 */
[--C-:B------:R-:W-:Y:S02]  /*00e0*/  SHF.R.S32.HI R0, RZ, 0x2, R6.reuse ;  /* 0x00000002ff007819 */ /* 0x100fe40000011406 */
[----:B------:R-:W-:Y:S02]  /*00f0*/  SHF.R.S32.HI R9, RZ, 0x1f, R6 ;  /* 0x0000001fff097819 */ /* 0x000fe40000011406 */
[----:B------:R-:W-:Y:S02]  /*0100*/  CS2R R6, SRZ ;  /* 0x0000000000067805 */ /* 0x000fe4000001ff00 */
[----:B------:R-:W-:-:S04]  /*0110*/  LEA.HI R9, R9, R0, RZ, 0x4 ;  /* 0x0000000009097211 */ /* 0x000fc800078f20ff */
[----:B------:R-:W-:Y:S01]  /*0120*/  LOP3.LUT R9, R9, 0xfffffff0, RZ, 0xc0, !PT ;  /* 0xfffffff009097812 */ /* 0x000fe200078ec0ff */
[----:B------:R-:W2:Y:S04]  /*0130*/  @!P2 LDG.E.64 R6, desc[UR4][R2.64] ;  /* 0x000000040206a981 */ /* 0x000ea8000c1e1b00 */
[----:B------:R-:W-:Y:S02]  /*0140*/  IMAD.IADD R9, R0, 0x1, -R9 ;  /* 0x0000000100097824 */ /* 0x000fe400078e0a09 */
[----:B------:R-:W-:Y:S02]  /*0150*/  IMAD.MOV.U32 R0, RZ, RZ, RZ ;  /* 0x000000ffff007224 */ /* 0x000fe400078e00ff */
[----:B----4-:R-:W-:-:S04]  /*0160*/  IMAD.WIDE R4, R9, 0x4, R4 ;  /* 0x0000000409047825 */ /* 0x010fc800078e0204 */
[----:B------:R-:W-:Y:S01]  /*0170*/  IMAD.MOV.U32 R9, RZ, RZ, RZ ;  /* 0x000000ffff097224 */ /* 0x000fe200078e00ff */
[----:B------:R-:W2:Y:S05]  /*0180*/  @!P2 LDG.E.EL R0, desc[UR4][R4.64] ;  /* 0x000000040400a981 */ /* 0x000eaa000c2e1900 */
[----:B------:R-:W3:Y:S01]  /*0190*/  @!P2 LDG.E.EL R9, desc[UR4][R4.64] ;  /* 0x000000040409a981 */ /* 0x000ee2000c2e1900 */
[----:B--2---:R-:W-:Y:S01]  /*01a0*/  FADD R8, R0, R7 ;  /* 0x0000000700087221 */ /* 0x004fe20000000000 */
[----:B------:R-:W-:Y:S02]  /*01b0*/  FSETP.GEU.AND P1, PT, R7, -R0, PT ;  /* 0x800000000700720b */ /* 0x000fe40003f2e000 */
[----:B---3--:R-:W-:Y:S01]  /*01c0*/  FSETP.GEU.AND P0, PT, R6, -R9, PT ;  /* 0x800000090600720b */ /* 0x008fe20003f0e000 */
[----:B------:R-:W-:Y:S01]  /*01d0*/  FADD R6, R9, R6 ;  /* 0x0000000609067221 */ /* 0x000fe20000000000 */
[----:B------:R-:W-:-:S04]  /*01e0*/  FSEL R7, R8, RZ, P1 ;  /* 0x000000ff08077208 */ /* 0x000fc80000800000 */
[----:B------:R-:W-:Y:S01]  /*01f0*/  FSEL R6, R6, RZ, P0 ;  /* 0x000000ff06067208 */ /* 0x000fe20000000000 */
[----:B------:R-:W-:Y:S06]  /*0200*/  @P2 EXIT ;  /* 0x000000000000294d */ /* 0x000fec0003800000 */
[----:B------:R-:W-:Y:S01]  /*0210*/  STG.E.64 desc[UR4][R2.64], R6 ;  /* 0x0000000602007986 */ /* 0x000fe2000c101b04 */
[----:B------:R-:W-:Y:S05]  /*0220*/  EXIT ;  /* 0x000000000000794d */ /* 0x000fea0003800000 */
.L_x_0:
[----:B------:R-:W-:-:S00]  /*0230*/  BRA `(.L_x_0) ;  /* 0xfffffffc00fc7947 */ /* 0x000fc0000383ffff */
[----:B------:R-:W-:-:S00]  /*0240*/  NOP ;  /* 0x0000000000007918 */ /* 0x000fc00000000000 */
        /* <DEDUP_REMOVED lines=11> */
.L_x_1:


//--------------------- .nv.constant0.triton_poi_fused_convolution_relu_10 --------------------------
	.section	.nv.constant0.triton_poi_fused_convolution_relu_10,"a",@progbits
	.sectionflags	@""
	.align	4
.nv.constant0.triton_poi_fused_convolution_relu_10:
	.zero		548
